//
// Generated by NVIDIA NVVM Compiler
//
// Compiler Build ID: CL-36424714
// Cuda compilation tools, release 13.0, V13.0.88
// Based on NVVM 20.0.0
//

.version 9.0
.target sm_100
.address_size 64

	// .globl	_Z3AddPiS_S_

.visible .entry _Z3AddPiS_S_(
	.param .u64 .ptr .align 1 _Z3AddPiS_S__param_0,
	.param .u64 .ptr .align 1 _Z3AddPiS_S__param_1,
	.param .u64 .ptr .align 1 _Z3AddPiS_S__param_2
)
{
	.reg .b32 	%r<4>;
	.reg .b64 	%rd<7>;

	ld.param.u64 	%rd1, [_Z3AddPiS_S__param_0];
	ld.param.u64 	%rd2, [_Z3AddPiS_S__param_1];
	ld.param.u64 	%rd3, [_Z3AddPiS_S__param_2];
	cvta.to.global.u64 	%rd4, %rd3;
	cvta.to.global.u64 	%rd5, %rd2;
	cvta.to.global.u64 	%rd6, %rd1;
	ld.global.u32 	%r1, [%rd6];
	ld.global.u32 	%r2, [%rd5];
	add.s32 	%r3, %r2, %r1;
	st.global.u32 	[%rd4], %r3;
	ret;

}


// ===== COMPILED SASS (sm_100) =====

	.target	sm_100

	.elftype	@"ET_EXEC"


//--------------------- .note.nv.tkinfo           --------------------------
	.section	.note.nv.tkinfo,"",@"SHT_NOTE"
	.sectionflags	@"SHF_NOTE_NV_TKINFO"
	.tkinfo
        /*0018*/ 	.word	0x00000002
        /*0030*/ 	.string	""
        /*0030*/ 	.string	"ptxas"
        /*0030*/ 	.string	"Cuda compilation tools, release 13.0, V13.0.88"
        /*0030*/ 	.string	"Build cuda_13.0.r13.0/compiler.36424714_0"
        /*0030*/ 	.string	"-arch sm_100 -m 64 "



//--------------------- .note.nv.cuinfo           --------------------------
	.section	.note.nv.cuinfo,"",@"SHT_NOTE"
	.sectionflags	@"SHF_NOTE_NV_CUINFO"
        /*0018*/ 	.short	0x0002
        /*001a*/ 	.short	0x0064
        /*001c*/ 	.short	0x0082
	.zero		2


//--------------------- .nv.info                  --------------------------
	.section	.nv.info,"",@"SHT_CUDA_INFO"
	.align	4


	//----- nvinfo : EIATTR_REGCOUNT
	.align		4
        /*0000*/ 	.byte	0x04, 0x2f
        /*0002*/ 	.short	(.L_1 - .L_0)
	.align		4
.L_0:
        /*0004*/ 	.word	index@(_Z3AddPiS_S_)
        /*0008*/ 	.word	0x0000000c


	//----- nvinfo : EIATTR_FRAME_SIZE
	.align		4
.L_1:
        /*000c*/ 	.byte	0x04, 0x11
        /*000e*/ 	.short	(.L_3 - .L_2)
	.align		4
.L_2:
        /*0010*/ 	.word	index@(_Z3AddPiS_S_)
        /*0014*/ 	.word	0x00000000


	//----- nvinfo : EIATTR_MIN_STACK_SIZE
	.align		4
.L_3:
        /*0018*/ 	.byte	0x04, 0x12
        /*001a*/ 	.short	(.L_5 - .L_4)
	.align		4
.L_4:
        /*001c*/ 	.word	index@(_Z3AddPiS_S_)
        /*0020*/ 	.word	0x00000000
.L_5:


//--------------------- .nv.compat                --------------------------
	.section	.nv.compat,"",@"SHT_CUDA_COMPAT_INFO"
	.align	4
        /*0000*/ 	.byte	0x02, 0x09, 0x00, 0x00, 0x02, 0x02, 0x01, 0x00, 0x02, 0x05, 0x05, 0x00, 0x03, 0x07, 0x01, 0x01
        /*0010*/ 	.byte	0x02, 0x03, 0x00, 0x00, 0x02, 0x06, 0x01, 0x00, 0x04, 0x0b, 0x08, 0x00, 0x09, 0x00, 0x00, 0x00
        /*0020*/ 	.byte	0x00, 0x00, 0x00, 0x00


//--------------------- .nv.info._Z3AddPiS_S_     --------------------------
	.section	.nv.info._Z3AddPiS_S_,"",@"SHT_CUDA_INFO"
	.sectionflags	@""
	.align	4


	//----- nvinfo : EIATTR_CUDA_API_VERSION
	.align		4
        /*0000*/ 	.byte	0x04, 0x37
        /*0002*/ 	.short	(.L_7 - .L_6)
.L_6:
        /*0004*/ 	.word	0x00000082


	//----- nvinfo : EIATTR_KPARAM_INFO
	.align		4
.L_7:
        /*0008*/ 	.byte	0x04, 0x17
        /*000a*/ 	.short	(.L_9 - .L_8)
.L_8:
        /*000c*/ 	.word	0x00000000
        /*0010*/ 	.short	0x0002
        /*0012*/ 	.short	0x0010
        /*0014*/ 	.byte	0x00, 0xf5, 0x21, 0x00


	//----- nvinfo : EIATTR_KPARAM_INFO
	.align		4
.L_9:
        /*0018*/ 	.byte	0x04, 0x17
        /*001a*/ 	.short	(.L_11 - .L_10)
.L_10:
        /*001c*/ 	.word	0x00000000
        /*0020*/ 	.short	0x0001
        /*0022*/ 	.short	0x0008
        /*0024*/ 	.byte	0x00, 0xf5, 0x21, 0x00


	//----- nvinfo : EIATTR_KPARAM_INFO
	.align		4
.L_11:
        /*0028*/ 	.byte	0x04, 0x17
        /*002a*/ 	.short	(.L_13 - .L_12)
.L_12:
        /*002c*/ 	.word	0x00000000
        /*0030*/ 	.short	0x0000
        /*0032*/ 	.short	0x0000
        /*0034*/ 	.byte	0x00, 0xf5, 0x21, 0x00


	//----- nvinfo : EIATTR_SPARSE_MMA_MASK
	.align		4
.L_13:
        /*0038*/ 	.byte	0x03, 0x50
        /*003a*/ 	.short	0x0000


	//----- nvinfo : EIATTR_MAXREG_COUNT
	.align		4
        /*003c*/ 	.byte	0x03, 0x1b
        /*003e*/ 	.short	0x00ff


	//----- nvinfo : EIATTR_MERCURY_ISA_VERSION
	.align		4
        /*0040*/ 	.byte	0x03, 0x5f
        /*0042*/ 	.short	0x0101


	//----- nvinfo : EIATTR_VRC_CTA_INIT_COUNT
	.align		4
        /*0044*/ 	.byte	0x02, 0x4a
	.zero		1
	.zero		1


	//----- nvinfo : EIATTR_EXIT_INSTR_OFFSETS
	.align		4
        /*0048*/ 	.byte	0x04, 0x1c
        /*004a*/ 	.short	(.L_15 - .L_14)


	//   ....[0]....
.L_14:
        /*004c*/ 	.word	0x00000090


	//----- nvinfo : EIATTR_CBANK_PARAM_SIZE
	.align		4
.L_15:
        /*0050*/ 	.byte	0x03, 0x19
        /*0052*/ 	.short	0x0018


	//----- nvinfo : EIATTR_PARAM_CBANK
	.align		4
        /*0054*/ 	.byte	0x04, 0x0a
        /*0056*/ 	.short	(.L_17 - .L_16)
	.align		4
.L_16:
        /*0058*/ 	.word	index@(.nv.constant0._Z3AddPiS_S_)
        /*005c*/ 	.short	0x0380
        /*005e*/ 	.short	0x0018


	//----- nvinfo : EIATTR_SW_WAR
	.align		4
.L_17:
        /*0060*/ 	.byte	0x04, 0x36
        /*0062*/ 	.short	(.L_19 - .L_18)
.L_18:
        /*0064*/ 	.word	0x00000008
.L_19:


//--------------------- .nv.callgraph             --------------------------
	.section	.nv.callgraph,"",@"SHT_CUDA_CALLGRAPH"
	.align	4
	.sectionentsize	8
	.align		4
        /*0000*/ 	.word	0x00000000
	.align		4
        /*0004*/ 	.word	0xffffffff
	.align		4
        /*0008*/ 	.word	0x00000000
	.align		4
        /*000c*/ 	.word	0xfffffffe
	.align		4
        /*0010*/ 	.word	0x00000000
	.align		4
        /*0014*/ 	.word	0xfffffffd
	.align		4
        /*0018*/ 	.word	0x00000000
	.align		4
        /*001c*/ 	.word	0xfffffffc


//--------------------- .text._Z3AddPiS_S_        --------------------------
	.section	.text._Z3AddPiS_S_,"ax",@progbits
	.align	128
        .global         _Z3AddPiS_S_
        .type           _Z3AddPiS_S_,@function
        .size           _Z3AddPiS_S_,(.L_x_1 - _Z3AddPiS_S_)
        .other          _Z3AddPiS_S_,@"STO_CUDA_ENTRY STV_DEFAULT"
_Z3AddPiS_S_:
.text._Z3AddPiS_S_:
[----:B------:R-:W-:Y:S08]  /*0000*/  LDC R1, c[0x0][0x37c] ;  /* 0x0000df00ff017b82 */ /* 0x000ff00000000800 */
[----:B------:R-:W0:Y:S01]  /*0010*/  LDC.64 R2, c[0x0][0x380] ;  /* 0x0000e000ff027b82 */ /* 0x000e220000000a00 */
[----:B------:R-:W0:Y:S07]  /*0020*/  LDCU.64 UR4, c[0x0][0x358] ;  /* 0x00006b00ff0477ac */ /* 0x000e2e0008000a00 */
[----:B------:R-:W1:Y:S01]  /*0030*/  LDC.64 R4, c[0x0][0x388] ;  /* 0x0000e200ff047b82 */ /* 0x000e620000000a00 */
[----:B0-----:R-:W2:Y:S04]  /*0040*/  LDG.E R2, desc[UR4][R2.64] ;  /* 0x0000000402027981 */ /* 0x001ea8000c1e1900 */
[----:B-1----:R-:W2:Y:S03]  /*0050*/  LDG.E R5, desc[UR4][R4.64] ;  /* 0x0000000404057981 */ /* 0x002ea6000c1e1900 */
[----:B------:R-:W0:Y:S01]  /*0060*/  LDC.64 R6, c[0x0][0x390] ;  /* 0x0000e400ff067b82 */ /* 0x000e220000000a00 */
[----:B--2---:R-:W-:-:S05]  /*0070*/  IADD3 R9, PT, PT, R2, R5, RZ ;  /* 0x0000000502097210 */ /* 0x004fca0007ffe0ff */
[----:B0-----:R-:W-:Y:S01]  /*0080*/  STG.E desc[UR4][R6.64], R9 ;  /* 0x0000000906007986 */ /* 0x001fe2000c101904 */
[----:B------:R-:W-:Y:S05]  /*0090*/  EXIT ;  /* 0x000000000000794d */ /* 0x000fea0003800000 */
.L_x_0:
[----:B------:R-:W-:-:S00]  /*00a0*/  BRA `(.L_x_0) ;  /* 0xfffffffc00fc7947 */ /* 0x000fc0000383ffff */
[----:B------:R-:W-:-:S00]  /*00b0*/  NOP ;  /* 0x0000000000007918 */ /* 0x000fc00000000000 */
        /* <DEDUP_REMOVED lines=12> */
.L_x_1:


//--------------------- .nv.shared.reserved.0     --------------------------
	.section	.nv.shared.reserved.0,"aw",@nobits
	.weak		__nv_reservedSMEM_offset_0_alias
	.size		__nv_reservedSMEM_offset_0_alias, 0, 64
	.other		__nv_reservedSMEM_offset_0_alias,@"STO_CUDA_RESERVED_SHARED STV_DEFAULT"
__nv_reservedSMEM_offset_0_alias:
	.zero		0
	.zero		64


//--------------------- .nv.constant0._Z3AddPiS_S_ --------------------------
	.section	.nv.constant0._Z3AddPiS_S_,"a",@progbits
	.sectionflags	@""
	.align	4
.nv.constant0._Z3AddPiS_S_:
	.zero		920


//--------------------- SYMBOLS --------------------------

	.type		.nv.reservedSmem.offset0,@object
	.size		.nv.reservedSmem.offset0,0x4
